//
// Generated by NVIDIA NVVM Compiler
//
// Compiler Build ID: CL-36424714
// Cuda compilation tools, release 13.0, V13.0.88
// Based on NVVM 20.0.0
//

.version 9.0
.target sm_100
.address_size 64

	// .globl	_Z8HelloGPUv
.extern .func  (.param .b32 func_retval0) vprintf
(
	.param .b64 vprintf_param_0,
	.param .b64 vprintf_param_1
)
;
.global .align 1 .b8 $str[18] = {32, 32, 72, 101, 108, 108, 111, 32, 67, 85, 68, 65, 32, 71, 80, 85, 10};
.global .align 1 .b8 $str$1[23] = {71, 80, 85, 32, 65, 68, 68, 32, 97, 61, 37, 100, 32, 43, 32, 98, 61, 32, 37, 100, 32, 10};
.global .align 1 .b8 $str$2[32] = {32, 32, 65, 68, 68, 32, 97, 116, 32, 71, 80, 85, 32, 58, 32, 68, 79, 78, 69, 32, 82, 101, 115, 117, 108, 116, 61, 32, 37, 100, 10};

.visible .entry _Z8HelloGPUv()
{
	.reg .b32 	%r<3>;
	.reg .b64 	%rd<3>;

	mov.u64 	%rd1, $str;
	cvta.global.u64 	%rd2, %rd1;
	{ // callseq 0, 0
	.param .b64 param0;
	st.param.b64 	[param0], %rd2;
	.param .b64 param1;
	st.param.b64 	[param1], 0;
	.param .b32 retval0;
	call.uni (retval0), 
	vprintf, 
	(
	param0, 
	param1
	);
	ld.param.b32 	%r1, [retval0];
	} // callseq 0
	ret;

}
	// .globl	_Z3addPiS_S_
.visible .entry _Z3addPiS_S_(
	.param .u64 .ptr .align 1 _Z3addPiS_S__param_0,
	.param .u64 .ptr .align 1 _Z3addPiS_S__param_1,
	.param .u64 .ptr .align 1 _Z3addPiS_S__param_2
)
{
	.local .align 8 .b8 	__local_depot1[8];
	.reg .b64 	%SP;
	.reg .b64 	%SPL;
	.reg .b32 	%r<10>;
	.reg .b64 	%rd<13>;

	mov.u64 	%SPL, __local_depot1;
	cvta.local.u64 	%SP, %SPL;
	ld.param.u64 	%rd1, [_Z3addPiS_S__param_0];
	ld.param.u64 	%rd2, [_Z3addPiS_S__param_1];
	ld.param.u64 	%rd3, [_Z3addPiS_S__param_2];
	cvta.to.global.u64 	%rd4, %rd3;
	cvta.to.global.u64 	%rd5, %rd2;
	cvta.to.global.u64 	%rd6, %rd1;
	add.u64 	%rd7, %SP, 0;
	add.u64 	%rd8, %SPL, 0;
	ld.global.u32 	%r1, [%rd6];
	ld.global.u32 	%r2, [%rd5];
	st.local.v2.u32 	[%rd8], {%r1, %r2};
	mov.u64 	%rd9, $str$1;
	cvta.global.u64 	%rd10, %rd9;
	{ // callseq 1, 0
	.param .b64 param0;
	st.param.b64 	[param0], %rd10;
	.param .b64 param1;
	st.param.b64 	[param1], %rd7;
	.param .b32 retval0;
	call.uni (retval0), 
	vprintf, 
	(
	param0, 
	param1
	);
	ld.param.b32 	%r3, [retval0];
	} // callseq 1
	ld.global.u32 	%r5, [%rd6];
	ld.global.u32 	%r6, [%rd5];
	add.s32 	%r7, %r6, %r5;
	st.global.u32 	[%rd4], %r7;
	st.local.u32 	[%rd8], %r7;
	mov.u64 	%rd11, $str$2;
	cvta.global.u64 	%rd12, %rd11;
	{ // callseq 2, 0
	.param .b64 param0;
	st.param.b64 	[param0], %rd12;
	.param .b64 param1;
	st.param.b64 	[param1], %rd7;
	.param .b32 retval0;
	call.uni (retval0), 
	vprintf, 
	(
	param0, 
	param1
	);
	ld.param.b32 	%r8, [retval0];
	} // callseq 2
	ret;

}


// ===== COMPILED SASS (sm_100) =====

	.target	sm_100

	.elftype	@"ET_EXEC"


//--------------------- .note.nv.tkinfo           --------------------------
	.section	.note.nv.tkinfo,"",@"SHT_NOTE"
	.sectionflags	@"SHF_NOTE_NV_TKINFO"
	.tkinfo
        /*0018*/ 	.word	0x00000002
        /*0030*/ 	.string	""
        /*0030*/ 	.string	"ptxas"
        /*0030*/ 	.string	"Cuda compilation tools, release 13.0, V13.0.88"
        /*0030*/ 	.string	"Build cuda_13.0.r13.0/compiler.36424714_0"
        /*0030*/ 	.string	"-arch sm_100 -m 64 "



//--------------------- .note.nv.cuinfo           --------------------------
	.section	.note.nv.cuinfo,"",@"SHT_NOTE"
	.sectionflags	@"SHF_NOTE_NV_CUINFO"
        /*0018*/ 	.short	0x0002
        /*001a*/ 	.short	0x0064
        /*001c*/ 	.short	0x0082
	.zero		2


//--------------------- .nv.info                  --------------------------
	.section	.nv.info,"",@"SHT_CUDA_INFO"
	.align	4


	//----- nvinfo : EIATTR_REGCOUNT
	.align		4
        /*0000*/ 	.byte	0x04, 0x2f
        /*0002*/ 	.short	(.L_4 - .L_3)
	.align		4
.L_3:
        /*0004*/ 	.word	index@(_Z8HelloGPUv)
        /*0008*/ 	.word	0x00000018


	//----- nvinfo : EIATTR_FRAME_SIZE
	.align		4
.L_4:
        /*000c*/ 	.byte	0x04, 0x11
        /*000e*/ 	.short	(.L_6 - .L_5)
	.align		4
.L_5:
        /*0010*/ 	.word	index@(_Z8HelloGPUv)
        /*0014*/ 	.word	0x00000000


	//----- nvinfo : EIATTR_REGCOUNT
	.align		4
.L_6:
        /*0018*/ 	.byte	0x04, 0x2f
        /*001a*/ 	.short	(.L_8 - .L_7)
	.align		4
.L_7:
        /*001c*/ 	.word	index@(_Z3addPiS_S_)
        /*0020*/ 	.word	0x00000018


	//----- nvinfo : EIATTR_FRAME_SIZE
	.align		4
.L_8:
        /*0024*/ 	.byte	0x04, 0x11
        /*0026*/ 	.short	(.L_10 - .L_9)
	.align		4
.L_9:
        /*0028*/ 	.word	index@(_Z3addPiS_S_)
        /*002c*/ 	.word	0x00000008


	//----- nvinfo : EIATTR_MIN_STACK_SIZE
	.align		4
.L_10:
        /*0030*/ 	.byte	0x04, 0x12
        /*0032*/ 	.short	(.L_12 - .L_11)
	.align		4
.L_11:
        /*0034*/ 	.word	index@(_Z3addPiS_S_)
        /*0038*/ 	.word	0x00000008


	//----- nvinfo : EIATTR_MIN_STACK_SIZE
	.align		4
.L_12:
        /*003c*/ 	.byte	0x04, 0x12
        /*003e*/ 	.short	(.L_14 - .L_13)
	.align		4
.L_13:
        /*0040*/ 	.word	index@(_Z8HelloGPUv)
        /*0044*/ 	.word	0x00000000
.L_14:


//--------------------- .nv.compat                --------------------------
	.section	.nv.compat,"",@"SHT_CUDA_COMPAT_INFO"
	.align	4
        /*0000*/ 	.byte	0x02, 0x09, 0x00, 0x00, 0x02, 0x02, 0x01, 0x00, 0x02, 0x05, 0x05, 0x00, 0x03, 0x07, 0x01, 0x01
        /*0010*/ 	.byte	0x02, 0x03, 0x00, 0x00, 0x02, 0x06, 0x01, 0x00, 0x04, 0x0b, 0x08, 0x00, 0x09, 0x00, 0x00, 0x00
        /*0020*/ 	.byte	0x00, 0x00, 0x00, 0x00


//--------------------- .nv.info._Z3addPiS_S_     --------------------------
	.section	.nv.info._Z3addPiS_S_,"",@"SHT_CUDA_INFO"
	.sectionflags	@""
	.align	4


	//----- nvinfo : EIATTR_CUDA_API_VERSION
	.align		4
        /*0000*/ 	.byte	0x04, 0x37
        /*0002*/ 	.short	(.L_16 - .L_15)
.L_15:
        /*0004*/ 	.word	0x00000082


	//----- nvinfo : EIATTR_KPARAM_INFO
	.align		4
.L_16:
        /*0008*/ 	.byte	0x04, 0x17
        /*000a*/ 	.short	(.L_18 - .L_17)
.L_17:
        /*000c*/ 	.word	0x00000000
        /*0010*/ 	.short	0x0002
        /*0012*/ 	.short	0x0010
        /*0014*/ 	.byte	0x00, 0xf5, 0x21, 0x00


	//----- nvinfo : EIATTR_KPARAM_INFO
	.align		4
.L_18:
        /*0018*/ 	.byte	0x04, 0x17
        /*001a*/ 	.short	(.L_20 - .L_19)
.L_19:
        /*001c*/ 	.word	0x00000000
        /*0020*/ 	.short	0x0001
        /*0022*/ 	.short	0x0008
        /*0024*/ 	.byte	0x00, 0xf5, 0x21, 0x00


	//----- nvinfo : EIATTR_KPARAM_INFO
	.align		4
.L_20:
        /*0028*/ 	.byte	0x04, 0x17
        /*002a*/ 	.short	(.L_22 - .L_21)
.L_21:
        /*002c*/ 	.word	0x00000000
        /*0030*/ 	.short	0x0000
        /*0032*/ 	.short	0x0000
        /*0034*/ 	.byte	0x00, 0xf5, 0x21, 0x00


	//----- nvinfo : EIATTR_SPARSE_MMA_MASK
	.align		4
.L_22:
        /*0038*/ 	.byte	0x03, 0x50
        /*003a*/ 	.short	0x0000


	//----- nvinfo : EIATTR_MAXREG_COUNT
	.align		4
        /*003c*/ 	.byte	0x03, 0x1b
        /*003e*/ 	.short	0x00ff


	//----- nvinfo : EIATTR_EXTERNS
	.align		4
        /*0040*/ 	.byte	0x04, 0x0f
        /*0042*/ 	.short	(.L_24 - .L_23)


	//   ....[0]....
	.align		4
.L_23:
        /*0044*/ 	.word	index@(vprintf)


	//----- nvinfo : EIATTR_MERCURY_ISA_VERSION
	.align		4
.L_24:
        /*0048*/ 	.byte	0x03, 0x5f
        /*004a*/ 	.short	0x0101


	//----- nvinfo : EIATTR_VRC_CTA_INIT_COUNT
	.align		4
        /*004c*/ 	.byte	0x02, 0x4a
	.zero		1
	.zero		1


	//----- nvinfo : EIATTR_SYSCALL_OFFSETS
	.align		4
        /*0050*/ 	.byte	0x04, 0x46
        /*0052*/ 	.short	(.L_26 - .L_25)


	//   ....[0]....
.L_25:
        /*0054*/ 	.word	0x00000140


	//   ....[1]....
        /*0058*/ 	.word	0x00000240


	//----- nvinfo : EIATTR_EXIT_INSTR_OFFSETS
	.align		4
.L_26:
        /*005c*/ 	.byte	0x04, 0x1c
        /*005e*/ 	.short	(.L_28 - .L_27)


	//   ....[0]....
.L_27:
        /*0060*/ 	.word	0x00000250


	//----- nvinfo : EIATTR_CBANK_PARAM_SIZE
	.align		4
.L_28:
        /*0064*/ 	.byte	0x03, 0x19
        /*0066*/ 	.short	0x0018


	//----- nvinfo : EIATTR_PARAM_CBANK
	.align		4
        /*0068*/ 	.byte	0x04, 0x0a
        /*006a*/ 	.short	(.L_30 - .L_29)
	.align		4
.L_29:
        /*006c*/ 	.word	index@(.nv.constant0._Z3addPiS_S_)
        /*0070*/ 	.short	0x0380
        /*0072*/ 	.short	0x0018


	//----- nvinfo : EIATTR_SW_WAR
	.align		4
.L_30:
        /*0074*/ 	.byte	0x04, 0x36
        /*0076*/ 	.short	(.L_32 - .L_31)
.L_31:
        /*0078*/ 	.word	0x00000008
.L_32:


//--------------------- .nv.info._Z8HelloGPUv     --------------------------
	.section	.nv.info._Z8HelloGPUv,"",@"SHT_CUDA_INFO"
	.sectionflags	@""
	.align	4


	//----- nvinfo : EIATTR_CUDA_API_VERSION
	.align		4
        /*0000*/ 	.byte	0x04, 0x37
        /*0002*/ 	.short	(.L_34 - .L_33)
.L_33:
        /*0004*/ 	.word	0x00000082


	//----- nvinfo : EIATTR_SPARSE_MMA_MASK
	.align		4
.L_34:
        /*0008*/ 	.byte	0x03, 0x50
        /*000a*/ 	.short	0x0000


	//----- nvinfo : EIATTR_MAXREG_COUNT
	.align		4
        /*000c*/ 	.byte	0x03, 0x1b
        /*000e*/ 	.short	0x00ff


	//----- nvinfo : EIATTR_EXTERNS
	.align		4
        /*0010*/ 	.byte	0x04, 0x0f
        /*0012*/ 	.short	(.L_36 - .L_35)


	//   ....[0]....
	.align		4
.L_35:
        /*0014*/ 	.word	index@(vprintf)


	//----- nvinfo : EIATTR_MERCURY_ISA_VERSION
	.align		4
.L_36:
        /*0018*/ 	.byte	0x03, 0x5f
        /*001a*/ 	.short	0x0101


	//----- nvinfo : EIATTR_VRC_CTA_INIT_COUNT
	.align		4
        /*001c*/ 	.byte	0x02, 0x4a
	.zero		1
	.zero		1


	//----- nvinfo : EIATTR_SYSCALL_OFFSETS
	.align		4
        /*0020*/ 	.byte	0x04, 0x46
        /*0022*/ 	.short	(.L_38 - .L_37)


	//   ....[0]....
.L_37:
        /*0024*/ 	.word	0x00000080


	//----- nvinfo : EIATTR_EXIT_INSTR_OFFSETS
	.align		4
.L_38:
        /*0028*/ 	.byte	0x04, 0x1c
        /*002a*/ 	.short	(.L_40 - .L_39)


	//   ....[0]....
.L_39:
        /*002c*/ 	.word	0x00000090


	//----- nvinfo : EIATTR_SW_WAR
	.align		4
.L_40:
        /*0030*/ 	.byte	0x04, 0x36
        /*0032*/ 	.short	(.L_42 - .L_41)
.L_41:
        /*0034*/ 	.word	0x00000008
.L_42:


//--------------------- .nv.callgraph             --------------------------
	.section	.nv.callgraph,"",@"SHT_CUDA_CALLGRAPH"
	.align	4
	.sectionentsize	8
	.align		4
        /*0000*/ 	.word	0x00000000
	.align		4
        /*0004*/ 	.word	0xffffffff
	.align		4
        /*0008*/ 	.word	index@(_Z3addPiS_S_)
	.align		4
        /*000c*/ 	.word	index@(vprintf)
	.align		4
        /*0010*/ 	.word	index@(_Z8HelloGPUv)
	.align		4
        /*0014*/ 	.word	index@(vprintf)
	.align		4
        /*0018*/ 	.word	0x00000000
	.align		4
        /*001c*/ 	.word	0xfffffffe
	.align		4
        /*0020*/ 	.word	0x00000000
	.align		4
        /*0024*/ 	.word	0xfffffffd
	.align		4
        /*0028*/ 	.word	0x00000000
	.align		4
        /*002c*/ 	.word	0xfffffffc


//--------------------- .nv.constant4             --------------------------
	.section	.nv.constant4,"a",@progbits
	.align	8
	.align		8
.nv.constant4:
        /*0000*/ 	.dword	vprintf
	.align		8
        /*0008*/ 	.dword	$str
	.align		8
        /*0010*/ 	.dword	$str$1
	.align		8
        /*0018*/ 	.dword	$str$2


//--------------------- .text._Z3addPiS_S_        --------------------------
	.section	.text._Z3addPiS_S_,"ax",@progbits
	.align	128
        .global         _Z3addPiS_S_
        .type           _Z3addPiS_S_,@function
        .size           _Z3addPiS_S_,(.L_x_5 - _Z3addPiS_S_)
        .other          _Z3addPiS_S_,@"STO_CUDA_ENTRY STV_DEFAULT"
_Z3addPiS_S_:
.text._Z3addPiS_S_:
[----:B------:R-:W0:Y:S08]  /*0000*/  LDC R1, c[0x0][0x37c] ;  /* 0x0000df00ff017b82 */ /* 0x000e300000000800 */
[----:B------:R-:W1:Y:S01]  /*0010*/  LDC.64 R6, c[0x0][0x380] ;  /* 0x0000e000ff067b82 */ /* 0x000e620000000a00 */
[----:B------:R-:W1:Y:S01]  /*0020*/  LDCU.64 UR36, c[0x0][0x358] ;  /* 0x00006b00ff2477ac */ /* 0x000e620008000a00 */
[----:B0-----:R-:W-:-:S06]  /*0030*/  VIADD R1, R1, 0xfffffff8 ;  /* 0xfffffff801017836 */ /* 0x001fcc0000000000 */
[----:B------:R-:W0:Y:S01]  /*0040*/  LDC.64 R10, c[0x0][0x388] ;  /* 0x0000e200ff0a7b82 */ /* 0x000e220000000a00 */
[----:B------:R-:W2:Y:S01]  /*0050*/  LDCU UR4, c[0x0][0x2f8] ;  /* 0x00005f00ff0477ac */ /* 0x000ea20008000800 */
[----:B------:R-:W-:Y:S01]  /*0060*/  MOV R2, 0x0 ;  /* 0x0000000000027802 */ /* 0x000fe20000000f00 */
[----:B------:R-:W3:Y:S01]  /*0070*/  LDCU UR5, c[0x0][0x2fc] ;  /* 0x00005f80ff0577ac */ /* 0x000ee20008000800 */
[----:B------:R-:W4:Y:S01]  /*0080*/  LDCU.64 UR6, c[0x4][0x10] ;  /* 0x01000200ff0677ac */ /* 0x000f220008000a00 */
[----:B-1----:R1:W5:Y:S04]  /*0090*/  LDG.E R8, desc[UR36][R6.64] ;  /* 0x0000002406087981 */ /* 0x002368000c1e1900 */
[----:B0-----:R-:W5:Y:S01]  /*00a0*/  LDG.E R9, desc[UR36][R10.64] ;  /* 0x000000240a097981 */ /* 0x001f62000c1e1900 */
[----:B------:R0:W0:Y:S01]  /*00b0*/  LDC.64 R12, c[0x4][R2] ;  /* 0x01000000020c7b82 */ /* 0x0000220000000a00 */
[----:B--2---:R-:W-:Y:S01]  /*00c0*/  IADD3 R17, P0, PT, R1, UR4, RZ ;  /* 0x0000000401117c10 */ /* 0x004fe2000ff1e0ff */
[----:B----4-:R-:W-:Y:S01]  /*00d0*/  IMAD.U32 R5, RZ, RZ, UR7 ;  /* 0x00000007ff057e24 */ /* 0x010fe2000f8e00ff */
[----:B------:R-:W-:-:S02]  /*00e0*/  MOV R4, UR6 ;  /* 0x0000000600047c02 */ /* 0x000fc40008000f00 */
[----:B-1----:R-:W-:Y:S01]  /*00f0*/  MOV R6, R17 ;  /* 0x0000001100067202 */ /* 0x002fe20000000f00 */
[----:B---3--:R-:W-:-:S04]  /*0100*/  IMAD.X R16, RZ, RZ, UR5, P0 ;  /* 0x00000005ff107e24 */ /* 0x008fc800080e06ff */
[----:B------:R-:W-:Y:S01]  /*0110*/  IMAD.MOV.U32 R7, RZ, RZ, R16 ;  /* 0x000000ffff077224 */ /* 0x000fe200078e0010 */
[----:B0----5:R1:W-:Y:S06]  /*0120*/  STL.64 [R1], R8 ;  /* 0x0000000801007387 */ /* 0x0213ec0000100a00 */
[----:B------:R-:W-:-:S07]  /*0130*/  LEPC R20, `(.L_x_0) ;  /* 0x000000001014794e */ /* 0x000fce0000000000 */
[----:B-1----:R-:W-:Y:S05]  /*0140*/  CALL.ABS.NOINC R12 ;  /* 0x000000000c007343 */ /* 0x002fea0003c00000 */
.L_x_0:
[----:B------:R-:W0:Y:S01]  /*0150*/  LDC.64 R10, c[0x0][0x380] ;  /* 0x0000e000ff0a7b82 */ /* 0x000e220000000a00 */
[----:B------:R-:W1:Y:S07]  /*0160*/  LDCU.64 UR4, c[0x4][0x18] ;  /* 0x01000300ff0477ac */ /* 0x000e6e0008000a00 */
[----:B------:R-:W2:Y:S01]  /*0170*/  LDC.64 R12, c[0x0][0x388] ;  /* 0x0000e200ff0c7b82 */ /* 0x000ea20000000a00 */
[----:B0-----:R-:W3:Y:S04]  /*0180*/  LDG.E R0, desc[UR36][R10.64] ;  /* 0x000000240a007981 */ /* 0x001ee8000c1e1900 */
[----:B--2---:R-:W3:Y:S03]  /*0190*/  LDG.E R13, desc[UR36][R12.64] ;  /* 0x000000240c0d7981 */ /* 0x004ee6000c1e1900 */
[----:B------:R-:W0:Y:S01]  /*01a0*/  LDC.64 R8, c[0x0][0x390] ;  /* 0x0000e400ff087b82 */ /* 0x000e220000000a00 */
[----:B-1----:R-:W-:Y:S01]  /*01b0*/  IMAD.U32 R4, RZ, RZ, UR4 ;  /* 0x00000004ff047e24 */ /* 0x002fe2000f8e00ff */
[----:B------:R-:W-:Y:S01]  /*01c0*/  MOV R5, UR5 ;  /* 0x0000000500057c02 */ /* 0x000fe20008000f00 */
[----:B------:R-:W-:Y:S01]  /*01d0*/  IMAD.MOV.U32 R6, RZ, RZ, R17 ;  /* 0x000000ffff067224 */ /* 0x000fe200078e0011 */
[----:B------:R-:W-:-:S04]  /*01e0*/  MOV R7, R16 ;  /* 0x0000001000077202 */ /* 0x000fc80000000f00 */
[----:B------:R-:W1:Y:S01]  /*01f0*/  LDC.64 R2, c[0x4][R2] ;  /* 0x0100000002027b82 */ /* 0x000e620000000a00 */
[----:B---3--:R-:W-:-:S05]  /*0200*/  IADD3 R0, PT, PT, R0, R13, RZ ;  /* 0x0000000d00007210 */ /* 0x008fca0007ffe0ff */
[----:B------:R2:W-:Y:S04]  /*0210*/  STL [R1], R0 ;  /* 0x0000000001007387 */ /* 0x0005e80000100800 */
[----:B01----:R2:W-:Y:S02]  /*0220*/  STG.E desc[UR36][R8.64], R0 ;  /* 0x0000000008007986 */ /* 0x0035e4000c101924 */
[----:B------:R-:W-:-:S07]  /*0230*/  LEPC R20, `(.L_x_1) ;  /* 0x000000001014794e */ /* 0x000fce0000000000 */
[----:B--2---:R-:W-:Y:S05]  /*0240*/  CALL.ABS.NOINC R2 ;  /* 0x0000000002007343 */ /* 0x004fea0003c00000 */
.L_x_1:
[----:B------:R-:W-:Y:S05]  /*0250*/  EXIT ;  /* 0x000000000000794d */ /* 0x000fea0003800000 */
.L_x_2:
[----:B------:R-:W-:-:S00]  /*0260*/  BRA `(.L_x_2) ;  /* 0xfffffffc00fc7947 */ /* 0x000fc0000383ffff */
[----:B------:R-:W-:-:S00]  /*0270*/  NOP ;  /* 0x0000000000007918 */ /* 0x000fc00000000000 */
        /* <DEDUP_REMOVED lines=8> */
.L_x_5:


//--------------------- .text._Z8HelloGPUv        --------------------------
	.section	.text._Z8HelloGPUv,"ax",@progbits
	.align	128
        .global         _Z8HelloGPUv
        .type           _Z8HelloGPUv,@function
        .size           _Z8HelloGPUv,(.L_x_6 - _Z8HelloGPUv)
        .other          _Z8HelloGPUv,@"STO_CUDA_ENTRY STV_DEFAULT"
_Z8HelloGPUv:
.text._Z8HelloGPUv:
[----:B------:R-:W0:Y:S01]  /*0000*/  LDC R1, c[0x0][0x37c] ;  /* 0x0000df00ff017b82 */ /* 0x000e220000000800 */
[----:B------:R-:W-:Y:S01]  /*0010*/  MOV R0, 0x0 ;  /* 0x0000000000007802 */ /* 0x000fe20000000f00 */
[----:B------:R-:W1:Y:S01]  /*0020*/  LDCU.64 UR4, c[0x4][0x8] ;  /* 0x01000100ff0477ac */ /* 0x000e620008000a00 */
[----:B------:R-:W-:-:S05]  /*0030*/  CS2R R6, SRZ ;  /* 0x0000000000067805 */ /* 0x000fca000001ff00 */
[----:B------:R2:W3:Y:S01]  /*0040*/  LDC.64 R2, c[0x4][R0] ;  /* 0x0100000000027b82 */ /* 0x0004e20000000a00 */
[----:B-1----:R-:W-:Y:S02]  /*0050*/  IMAD.U32 R4, RZ, RZ, UR4 ;  /* 0x00000004ff047e24 */ /* 0x002fe4000f8e00ff */
[----:B--2---:R-:W-:-:S07]  /*0060*/  IMAD.U32 R5, RZ, RZ, UR5 ;  /* 0x00000005ff057e24 */ /* 0x004fce000f8e00ff */
[----:B------:R-:W-:-:S07]  /*0070*/  LEPC R20, `(.L_x_3) ;  /* 0x000000001014794e */ /* 0x000fce0000000000 */
[----:B0--3--:R-:W-:Y:S05]  /*0080*/  CALL.ABS.NOINC R2 ;  /* 0x0000000002007343 */ /* 0x009fea0003c00000 */
.L_x_3:
[----:B------:R-:W-:Y:S05]  /*0090*/  EXIT ;  /* 0x000000000000794d */ /* 0x000fea0003800000 */
.L_x_4:
        /* <DEDUP_REMOVED lines=14> */
.L_x_6:


//--------------------- .nv.global.init           --------------------------
	.section	.nv.global.init,"aw",@progbits
.nv.global.init:
	.type		$str,@object
	.size		$str,($str$1 - $str)
$str:
        /*0000*/ 	.byte	0x20, 0x20, 0x48, 0x65, 0x6c, 0x6c, 0x6f, 0x20, 0x43, 0x55, 0x44, 0x41, 0x20, 0x47, 0x50, 0x55
        /*0010*/ 	.byte	0x0a, 0x00
	.type		$str$1,@object
	.size		$str$1,($str$2 - $str$1)
$str$1:
        /*0012*/ 	.byte	0x47, 0x50, 0x55, 0x20, 0x41, 0x44, 0x44, 0x20, 0x61, 0x3d, 0x25, 0x64, 0x20, 0x2b, 0x20, 0x62
        /*0022*/ 	.byte	0x3d, 0x20, 0x25, 0x64, 0x20, 0x0a, 0x00
	.type		$str$2,@object
	.size		$str$2,(.L_2 - $str$2)
$str$2:
        /*0029*/ 	.byte	0x20, 0x20, 0x41, 0x44, 0x44, 0x20, 0x61, 0x74, 0x20, 0x47, 0x50, 0x55, 0x20, 0x3a, 0x20, 0x44
        /*0039*/ 	.byte	0x4f, 0x4e, 0x45, 0x20, 0x52, 0x65, 0x73, 0x75, 0x6c, 0x74, 0x3d, 0x20, 0x25, 0x64, 0x0a, 0x00
.L_2:


//--------------------- .nv.shared.reserved.0     --------------------------
	.section	.nv.shared.reserved.0,"aw",@nobits
	.weak		__nv_reservedSMEM_offset_0_alias
	.size		__nv_reservedSMEM_offset_0_alias, 0, 64
	.other		__nv_reservedSMEM_offset_0_alias,@"STO_CUDA_RESERVED_SHARED STV_DEFAULT"
__nv_reservedSMEM_offset_0_alias:
	.zero		0
	.zero		64


//--------------------- .nv.constant0._Z3addPiS_S_ --------------------------
	.section	.nv.constant0._Z3addPiS_S_,"a",@progbits
	.sectionflags	@""
	.align	4
.nv.constant0._Z3addPiS_S_:
	.zero		920


//--------------------- .nv.constant0._Z8HelloGPUv --------------------------
	.section	.nv.constant0._Z8HelloGPUv,"a",@progbits
	.sectionflags	@""
	.align	4
.nv.constant0._Z8HelloGPUv:
	.zero		896


//--------------------- SYMBOLS --------------------------

	.type		.nv.reservedSmem.offset0,@object
	.size		.nv.reservedSmem.offset0,0x4
	.type		vprintf,@function
